//
// Generated by NVIDIA NVVM Compiler
//
// Compiler Build ID: CL-36424714
// Cuda compilation tools, release 13.0, V13.0.88
// Based on NVVM 20.0.0
//

.version 9.0
.target sm_100
.address_size 64

	// .globl	_Z17convolutionKernelPiS_
// _ZZ17convolutionKernelPiS_E4conv has been demoted

.visible .entry _Z17convolutionKernelPiS_(
	.param .u64 .ptr .align 1 _Z17convolutionKernelPiS__param_0,
	.param .u64 .ptr .align 1 _Z17convolutionKernelPiS__param_1
)
{
	.reg .pred 	%p<3>;
	.reg .b32 	%r<203>;
	.reg .b64 	%rd<11>;
	// demoted variable
	.shared .align 4 .b8 _ZZ17convolutionKernelPiS_E4conv[36];
	ld.param.u64 	%rd1, [_Z17convolutionKernelPiS__param_0];
	ld.param.u64 	%rd2, [_Z17convolutionKernelPiS__param_1];
	cvta.to.global.u64 	%rd3, %rd1;
	mov.u32 	%r1, %tid.x;
	cvta.to.global.u64 	%rd4, %rd2;
	ld.global.u32 	%r2, [%rd4];
	st.shared.u32 	[_ZZ17convolutionKernelPiS_E4conv], %r2;
	ld.global.u32 	%r3, [%rd4+4];
	st.shared.u32 	[_ZZ17convolutionKernelPiS_E4conv+4], %r3;
	ld.global.u32 	%r4, [%rd4+8];
	st.shared.u32 	[_ZZ17convolutionKernelPiS_E4conv+8], %r4;
	ld.global.u32 	%r5, [%rd4+12];
	st.shared.u32 	[_ZZ17convolutionKernelPiS_E4conv+12], %r5;
	ld.global.u32 	%r6, [%rd4+16];
	st.shared.u32 	[_ZZ17convolutionKernelPiS_E4conv+16], %r6;
	ld.global.u32 	%r7, [%rd4+20];
	st.shared.u32 	[_ZZ17convolutionKernelPiS_E4conv+20], %r7;
	ld.global.u32 	%r8, [%rd4+24];
	st.shared.u32 	[_ZZ17convolutionKernelPiS_E4conv+24], %r8;
	ld.global.u32 	%r9, [%rd4+28];
	st.shared.u32 	[_ZZ17convolutionKernelPiS_E4conv+28], %r9;
	ld.global.u32 	%r10, [%rd4+32];
	st.shared.u32 	[_ZZ17convolutionKernelPiS_E4conv+32], %r10;
	setp.eq.s32 	%p1, %r1, 0;
	mul.lo.s32 	%r11, %r1, 20;
	add.s32 	%r12, %r11, -10;
	selp.b32 	%r13, 0, %r12, %p1;
	setp.lt.u32 	%p2, %r1, 4;
	add.s32 	%r14, %r11, 20;
	selp.b32 	%r15, %r14, 90, %p2;
	mul.wide.s32 	%rd5, %r13, 4;
	add.s64 	%rd6, %rd3, %rd5;
	ld.global.u32 	%r16, [%rd6];
	mul.wide.u32 	%rd7, %r15, 4;
	add.s64 	%rd8, %rd3, %rd7;
	ld.global.u32 	%r17, [%rd8];
	ld.global.u32 	%r18, [%rd6+4];
	mul.wide.u32 	%rd9, %r11, 4;
	add.s64 	%rd10, %rd3, %rd9;
	ld.global.u32 	%r19, [%rd10+4];
	ld.global.u32 	%r20, [%rd8+4];
	ld.global.u32 	%r21, [%rd6+8];
	ld.global.u32 	%r22, [%rd10+8];
	ld.global.u32 	%r23, [%rd8+8];
	bar.sync 	0;
	ld.global.u32 	%r24, [%rd10];
	ld.shared.u32 	%r25, [_ZZ17convolutionKernelPiS_E4conv];
	ld.shared.u32 	%r26, [_ZZ17convolutionKernelPiS_E4conv+12];
	mul.lo.s32 	%r27, %r26, %r24;
	mad.lo.s32 	%r28, %r25, %r16, %r27;
	ld.global.u32 	%r29, [%rd10+40];
	ld.shared.u32 	%r30, [_ZZ17convolutionKernelPiS_E4conv+24];
	mad.lo.s32 	%r31, %r30, %r29, %r28;
	ld.shared.u32 	%r32, [_ZZ17convolutionKernelPiS_E4conv+4];
	mad.lo.s32 	%r33, %r32, %r16, %r31;
	ld.shared.u32 	%r34, [_ZZ17convolutionKernelPiS_E4conv+16];
	mad.lo.s32 	%r35, %r34, %r24, %r33;
	ld.shared.u32 	%r36, [_ZZ17convolutionKernelPiS_E4conv+28];
	mad.lo.s32 	%r37, %r36, %r29, %r35;
	ld.shared.u32 	%r38, [_ZZ17convolutionKernelPiS_E4conv+8];
	mad.lo.s32 	%r39, %r38, %r18, %r37;
	ld.shared.u32 	%r40, [_ZZ17convolutionKernelPiS_E4conv+20];
	mad.lo.s32 	%r41, %r40, %r19, %r39;
	ld.global.u32 	%r42, [%rd10+44];
	ld.shared.u32 	%r43, [_ZZ17convolutionKernelPiS_E4conv+32];
	mad.lo.s32 	%r44, %r43, %r42, %r41;
	st.global.u32 	[%rd10], %r44;
	ld.global.u32 	%r45, [%rd10+4];
	mad.lo.s32 	%r46, %r32, %r18, %r31;
	mad.lo.s32 	%r47, %r34, %r45, %r46;
	mad.lo.s32 	%r48, %r36, %r42, %r47;
	mad.lo.s32 	%r49, %r38, %r21, %r48;
	mad.lo.s32 	%r50, %r40, %r22, %r49;
	ld.global.u32 	%r51, [%rd10+48];
	mad.lo.s32 	%r52, %r43, %r51, %r50;
	st.global.u32 	[%rd10+4], %r52;
	ld.global.u32 	%r53, [%rd10+8];
	mul.lo.s32 	%r54, %r26, %r45;
	mad.lo.s32 	%r55, %r25, %r18, %r54;
	mad.lo.s32 	%r56, %r30, %r42, %r55;
	mad.lo.s32 	%r57, %r32, %r21, %r56;
	mad.lo.s32 	%r58, %r34, %r53, %r57;
	mad.lo.s32 	%r59, %r36, %r51, %r58;
	ld.global.u32 	%r60, [%rd10+52];
	mad.lo.s32 	%r61, %r43, %r60, %r59;
	st.global.u32 	[%rd10+8], %r61;
	ld.global.u32 	%r62, [%rd10+12];
	mul.lo.s32 	%r63, %r26, %r53;
	mad.lo.s32 	%r64, %r25, %r21, %r63;
	mad.lo.s32 	%r65, %r30, %r51, %r64;
	mad.lo.s32 	%r66, %r34, %r62, %r65;
	mad.lo.s32 	%r67, %r36, %r60, %r66;
	ld.global.u32 	%r68, [%rd10+56];
	mad.lo.s32 	%r69, %r43, %r68, %r67;
	st.global.u32 	[%rd10+12], %r69;
	ld.global.u32 	%r70, [%rd10+16];
	mul.lo.s32 	%r71, %r30, %r60;
	mad.lo.s32 	%r72, %r26, %r62, %r71;
	mad.lo.s32 	%r73, %r34, %r70, %r72;
	mad.lo.s32 	%r74, %r36, %r68, %r73;
	ld.global.u32 	%r75, [%rd10+60];
	mad.lo.s32 	%r76, %r43, %r75, %r74;
	st.global.u32 	[%rd10+16], %r76;
	ld.global.u32 	%r77, [%rd10+20];
	mul.lo.s32 	%r78, %r30, %r68;
	mad.lo.s32 	%r79, %r26, %r70, %r78;
	mad.lo.s32 	%r80, %r34, %r77, %r79;
	mad.lo.s32 	%r81, %r36, %r75, %r80;
	ld.global.u32 	%r82, [%rd10+64];
	mad.lo.s32 	%r83, %r43, %r82, %r81;
	st.global.u32 	[%rd10+20], %r83;
	ld.global.u32 	%r84, [%rd10+24];
	mul.lo.s32 	%r85, %r30, %r75;
	mad.lo.s32 	%r86, %r26, %r77, %r85;
	mad.lo.s32 	%r87, %r34, %r84, %r86;
	mad.lo.s32 	%r88, %r36, %r82, %r87;
	ld.global.u32 	%r89, [%rd10+68];
	mad.lo.s32 	%r90, %r43, %r89, %r88;
	st.global.u32 	[%rd10+24], %r90;
	ld.global.u32 	%r91, [%rd10+28];
	mul.lo.s32 	%r92, %r30, %r82;
	mad.lo.s32 	%r93, %r26, %r84, %r92;
	mad.lo.s32 	%r94, %r34, %r91, %r93;
	mad.lo.s32 	%r95, %r36, %r89, %r94;
	ld.global.u32 	%r96, [%rd10+72];
	mad.lo.s32 	%r97, %r43, %r96, %r95;
	st.global.u32 	[%rd10+28], %r97;
	ld.global.u32 	%r98, [%rd10+32];
	mul.lo.s32 	%r99, %r30, %r89;
	mad.lo.s32 	%r100, %r26, %r91, %r99;
	mad.lo.s32 	%r101, %r34, %r98, %r100;
	mad.lo.s32 	%r102, %r36, %r96, %r101;
	ld.global.u32 	%r103, [%rd10+76];
	mul.lo.s32 	%r104, %r43, %r103;
	add.s32 	%r105, %r102, %r104;
	st.global.u32 	[%rd10+32], %r105;
	ld.global.u32 	%r106, [%rd10+36];
	mul.lo.s32 	%r107, %r30, %r96;
	mad.lo.s32 	%r108, %r26, %r98, %r107;
	mad.lo.s32 	%r109, %r34, %r106, %r108;
	mad.lo.s32 	%r110, %r36, %r103, %r109;
	mad.lo.s32 	%r111, %r40, %r106, %r110;
	add.s32 	%r112, %r111, %r104;
	st.global.u32 	[%rd10+36], %r112;
	bar.sync 	0;
	ld.shared.u32 	%r113, [_ZZ17convolutionKernelPiS_E4conv];
	mul.lo.s32 	%r114, %r113, %r24;
	ld.global.u32 	%r115, [%rd10+40];
	ld.shared.u32 	%r116, [_ZZ17convolutionKernelPiS_E4conv+12];
	mad.lo.s32 	%r117, %r116, %r115, %r114;
	ld.shared.u32 	%r118, [_ZZ17convolutionKernelPiS_E4conv+24];
	mul.lo.s32 	%r119, %r118, %r17;
	add.s32 	%r120, %r117, %r119;
	ld.shared.u32 	%r121, [_ZZ17convolutionKernelPiS_E4conv+4];
	mad.lo.s32 	%r122, %r121, %r24, %r120;
	ld.shared.u32 	%r123, [_ZZ17convolutionKernelPiS_E4conv+16];
	mad.lo.s32 	%r124, %r123, %r115, %r122;
	ld.shared.u32 	%r125, [_ZZ17convolutionKernelPiS_E4conv+28];
	mad.lo.s32 	%r126, %r125, %r17, %r124;
	ld.shared.u32 	%r127, [_ZZ17convolutionKernelPiS_E4conv+8];
	mad.lo.s32 	%r128, %r127, %r45, %r126;
	ld.global.u32 	%r129, [%rd10+44];
	ld.shared.u32 	%r130, [_ZZ17convolutionKernelPiS_E4conv+20];
	mad.lo.s32 	%r131, %r130, %r129, %r128;
	ld.shared.u32 	%r132, [_ZZ17convolutionKernelPiS_E4conv+32];
	mad.lo.s32 	%r133, %r132, %r20, %r131;
	st.global.u32 	[%rd10+40], %r133;
	mad.lo.s32 	%r134, %r116, %r133, %r114;
	add.s32 	%r135, %r134, %r119;
	mad.lo.s32 	%r136, %r121, %r45, %r135;
	mad.lo.s32 	%r137, %r123, %r129, %r136;
	mad.lo.s32 	%r138, %r125, %r20, %r137;
	mad.lo.s32 	%r139, %r127, %r53, %r138;
	ld.global.u32 	%r140, [%rd10+48];
	mad.lo.s32 	%r141, %r130, %r140, %r139;
	mad.lo.s32 	%r142, %r132, %r23, %r141;
	st.global.u32 	[%rd10+44], %r142;
	mul.lo.s32 	%r143, %r116, %r142;
	mad.lo.s32 	%r144, %r113, %r45, %r143;
	mad.lo.s32 	%r145, %r118, %r20, %r144;
	mad.lo.s32 	%r146, %r121, %r53, %r145;
	mad.lo.s32 	%r147, %r123, %r140, %r146;
	mad.lo.s32 	%r148, %r125, %r23, %r147;
	mad.lo.s32 	%r149, %r127, %r62, %r148;
	ld.global.u32 	%r150, [%rd10+52];
	mad.lo.s32 	%r151, %r130, %r150, %r149;
	st.global.u32 	[%rd10+48], %r151;
	mul.lo.s32 	%r152, %r116, %r151;
	mad.lo.s32 	%r153, %r113, %r53, %r152;
	mad.lo.s32 	%r154, %r118, %r23, %r153;
	mad.lo.s32 	%r155, %r121, %r62, %r154;
	mad.lo.s32 	%r156, %r123, %r150, %r155;
	mad.lo.s32 	%r157, %r127, %r70, %r156;
	ld.global.u32 	%r158, [%rd10+56];
	mad.lo.s32 	%r159, %r130, %r158, %r157;
	st.global.u32 	[%rd10+52], %r159;
	mul.lo.s32 	%r160, %r116, %r159;
	mad.lo.s32 	%r161, %r113, %r62, %r160;
	mad.lo.s32 	%r162, %r121, %r70, %r161;
	mad.lo.s32 	%r163, %r123, %r158, %r162;
	mad.lo.s32 	%r164, %r127, %r77, %r163;
	ld.global.u32 	%r165, [%rd10+60];
	mad.lo.s32 	%r166, %r130, %r165, %r164;
	st.global.u32 	[%rd10+56], %r166;
	mul.lo.s32 	%r167, %r116, %r166;
	mad.lo.s32 	%r168, %r113, %r70, %r167;
	mad.lo.s32 	%r169, %r121, %r77, %r168;
	mad.lo.s32 	%r170, %r123, %r165, %r169;
	mad.lo.s32 	%r171, %r127, %r84, %r170;
	ld.global.u32 	%r172, [%rd10+64];
	mad.lo.s32 	%r173, %r130, %r172, %r171;
	st.global.u32 	[%rd10+60], %r173;
	mul.lo.s32 	%r174, %r116, %r173;
	mad.lo.s32 	%r175, %r113, %r77, %r174;
	mad.lo.s32 	%r176, %r121, %r84, %r175;
	mad.lo.s32 	%r177, %r123, %r172, %r176;
	mad.lo.s32 	%r178, %r127, %r91, %r177;
	ld.global.u32 	%r179, [%rd10+68];
	mad.lo.s32 	%r180, %r130, %r179, %r178;
	st.global.u32 	[%rd10+64], %r180;
	mul.lo.s32 	%r181, %r116, %r180;
	mad.lo.s32 	%r182, %r113, %r84, %r181;
	mad.lo.s32 	%r183, %r121, %r91, %r182;
	mad.lo.s32 	%r184, %r123, %r179, %r183;
	mad.lo.s32 	%r185, %r127, %r98, %r184;
	ld.global.u32 	%r186, [%rd10+72];
	mad.lo.s32 	%r187, %r130, %r186, %r185;
	st.global.u32 	[%rd10+68], %r187;
	mul.lo.s32 	%r188, %r116, %r187;
	mad.lo.s32 	%r189, %r113, %r91, %r188;
	mad.lo.s32 	%r190, %r121, %r98, %r189;
	mad.lo.s32 	%r191, %r123, %r186, %r190;
	mul.lo.s32 	%r192, %r127, %r106;
	add.s32 	%r193, %r192, %r191;
	ld.global.u32 	%r194, [%rd10+76];
	mul.lo.s32 	%r195, %r130, %r194;
	add.s32 	%r196, %r193, %r195;
	st.global.u32 	[%rd10+72], %r196;
	mul.lo.s32 	%r197, %r116, %r196;
	mad.lo.s32 	%r198, %r113, %r98, %r197;
	mad.lo.s32 	%r199, %r121, %r106, %r198;
	mad.lo.s32 	%r200, %r123, %r194, %r199;
	add.s32 	%r201, %r192, %r200;
	add.s32 	%r202, %r201, %r195;
	st.global.u32 	[%rd10+76], %r202;
	ret;

}


// ===== COMPILED SASS (sm_100) =====

	.target	sm_100

	.elftype	@"ET_EXEC"


//--------------------- .note.nv.tkinfo           --------------------------
	.section	.note.nv.tkinfo,"",@"SHT_NOTE"
	.sectionflags	@"SHF_NOTE_NV_TKINFO"
	.tkinfo
        /*0018*/ 	.word	0x00000002
        /*0030*/ 	.string	""
        /*0030*/ 	.string	"ptxas"
        /*0030*/ 	.string	"Cuda compilation tools, release 13.0, V13.0.88"
        /*0030*/ 	.string	"Build cuda_13.0.r13.0/compiler.36424714_0"
        /*0030*/ 	.string	"-arch sm_100 -m 64 "



//--------------------- .note.nv.cuinfo           --------------------------
	.section	.note.nv.cuinfo,"",@"SHT_NOTE"
	.sectionflags	@"SHF_NOTE_NV_CUINFO"
        /*0018*/ 	.short	0x0002
        /*001a*/ 	.short	0x0064
        /*001c*/ 	.short	0x0082
	.zero		2


//--------------------- .nv.info                  --------------------------
	.section	.nv.info,"",@"SHT_CUDA_INFO"
	.align	4


	//----- nvinfo : EIATTR_REGCOUNT
	.align		4
        /*0000*/ 	.byte	0x04, 0x2f
        /*0002*/ 	.short	(.L_1 - .L_0)
	.align		4
.L_0:
        /*0004*/ 	.word	index@(_Z17convolutionKernelPiS_)
        /*0008*/ 	.word	0x00000020


	//----- nvinfo : EIATTR_FRAME_SIZE
	.align		4
.L_1:
        /*000c*/ 	.byte	0x04, 0x11
        /*000e*/ 	.short	(.L_3 - .L_2)
	.align		4
.L_2:
        /*0010*/ 	.word	index@(_Z17convolutionKernelPiS_)
        /*0014*/ 	.word	0x00000000


	//----- nvinfo : EIATTR_MIN_STACK_SIZE
	.align		4
.L_3:
        /*0018*/ 	.byte	0x04, 0x12
        /*001a*/ 	.short	(.L_5 - .L_4)
	.align		4
.L_4:
        /*001c*/ 	.word	index@(_Z17convolutionKernelPiS_)
        /*0020*/ 	.word	0x00000000
.L_5:


//--------------------- .nv.compat                --------------------------
	.section	.nv.compat,"",@"SHT_CUDA_COMPAT_INFO"
	.align	4
        /*0000*/ 	.byte	0x02, 0x09, 0x00, 0x00, 0x02, 0x02, 0x01, 0x00, 0x02, 0x05, 0x05, 0x00, 0x03, 0x07, 0x01, 0x01
        /*0010*/ 	.byte	0x02, 0x03, 0x00, 0x00, 0x02, 0x06, 0x01, 0x00, 0x04, 0x0b, 0x08, 0x00, 0x09, 0x00, 0x00, 0x00
        /*0020*/ 	.byte	0x00, 0x00, 0x00, 0x00


//--------------------- .nv.info._Z17convolutionKernelPiS_ --------------------------
	.section	.nv.info._Z17convolutionKernelPiS_,"",@"SHT_CUDA_INFO"
	.sectionflags	@""
	.align	4


	//----- nvinfo : EIATTR_CUDA_API_VERSION
	.align		4
        /*0000*/ 	.byte	0x04, 0x37
        /*0002*/ 	.short	(.L_7 - .L_6)
.L_6:
        /*0004*/ 	.word	0x00000082


	//----- nvinfo : EIATTR_KPARAM_INFO
	.align		4
.L_7:
        /*0008*/ 	.byte	0x04, 0x17
        /*000a*/ 	.short	(.L_9 - .L_8)
.L_8:
        /*000c*/ 	.word	0x00000000
        /*0010*/ 	.short	0x0001
        /*0012*/ 	.short	0x0008
        /*0014*/ 	.byte	0x00, 0xf5, 0x21, 0x00


	//----- nvinfo : EIATTR_KPARAM_INFO
	.align		4
.L_9:
        /*0018*/ 	.byte	0x04, 0x17
        /*001a*/ 	.short	(.L_11 - .L_10)
.L_10:
        /*001c*/ 	.word	0x00000000
        /*0020*/ 	.short	0x0000
        /*0022*/ 	.short	0x0000
        /*0024*/ 	.byte	0x00, 0xf5, 0x21, 0x00


	//----- nvinfo : EIATTR_SPARSE_MMA_MASK
	.align		4
.L_11:
        /*0028*/ 	.byte	0x03, 0x50
        /*002a*/ 	.short	0x0000


	//----- nvinfo : EIATTR_MAXREG_COUNT
	.align		4
        /*002c*/ 	.byte	0x03, 0x1b
        /*002e*/ 	.short	0x00ff


	//----- nvinfo : EIATTR_NUM_BARRIERS
	.align		4
        /*0030*/ 	.byte	0x02, 0x4c
        /*0032*/ 	.byte	0x01
	.zero		1


	//----- nvinfo : EIATTR_MERCURY_ISA_VERSION
	.align		4
        /*0034*/ 	.byte	0x03, 0x5f
        /*0036*/ 	.short	0x0101


	//----- nvinfo : EIATTR_VRC_CTA_INIT_COUNT
	.align		4
        /*0038*/ 	.byte	0x02, 0x4a
	.zero		1
	.zero		1


	//----- nvinfo : EIATTR_EXIT_INSTR_OFFSETS
	.align		4
        /*003c*/ 	.byte	0x04, 0x1c
        /*003e*/ 	.short	(.L_13 - .L_12)


	//   ....[0]....
.L_12:
        /*0040*/ 	.word	0x00000df0


	//----- nvinfo : EIATTR_CBANK_PARAM_SIZE
	.align		4
.L_13:
        /*0044*/ 	.byte	0x03, 0x19
        /*0046*/ 	.short	0x0010


	//----- nvinfo : EIATTR_PARAM_CBANK
	.align		4
        /*0048*/ 	.byte	0x04, 0x0a
        /*004a*/ 	.short	(.L_15 - .L_14)
	.align		4
.L_14:
        /*004c*/ 	.word	index@(.nv.constant0._Z17convolutionKernelPiS_)
        /*0050*/ 	.short	0x0380
        /*0052*/ 	.short	0x0010


	//----- nvinfo : EIATTR_SW_WAR
	.align		4
.L_15:
        /*0054*/ 	.byte	0x04, 0x36
        /*0056*/ 	.short	(.L_17 - .L_16)
.L_16:
        /*0058*/ 	.word	0x00000008
.L_17:


//--------------------- .nv.callgraph             --------------------------
	.section	.nv.callgraph,"",@"SHT_CUDA_CALLGRAPH"
	.align	4
	.sectionentsize	8
	.align		4
        /*0000*/ 	.word	0x00000000
	.align		4
        /*0004*/ 	.word	0xffffffff
	.align		4
        /*0008*/ 	.word	0x00000000
	.align		4
        /*000c*/ 	.word	0xfffffffe
	.align		4
        /*0010*/ 	.word	0x00000000
	.align		4
        /*0014*/ 	.word	0xfffffffd
	.align		4
        /*0018*/ 	.word	0x00000000
	.align		4
        /*001c*/ 	.word	0xfffffffc


//--------------------- .text._Z17convolutionKernelPiS_ --------------------------
	.section	.text._Z17convolutionKernelPiS_,"ax",@progbits
	.align	128
        .global         _Z17convolutionKernelPiS_
        .type           _Z17convolutionKernelPiS_,@function
        .size           _Z17convolutionKernelPiS_,(.L_x_1 - _Z17convolutionKernelPiS_)
        .other          _Z17convolutionKernelPiS_,@"STO_CUDA_ENTRY STV_DEFAULT"
_Z17convolutionKernelPiS_:
.text._Z17convolutionKernelPiS_:
[----:B------:R-:W-:Y:S08]  /*0000*/  LDC R1, c[0x0][0x37c] ;  /* 0x0000df00ff017b82 */ /* 0x000ff00000000800 */
[----:B------:R-:W0:Y:S01]  /*0010*/  LDC.64 R2, c[0x0][0x388] ;  /* 0x0000e200ff027b82 */ /* 0x000e220000000a00 */
[----:B------:R-:W0:Y:S01]  /*0020*/  LDCU.64 UR6, c[0x0][0x358] ;  /* 0x00006b00ff0677ac */ /* 0x000e220008000a00 */
[----:B------:R-:W1:Y:S06]  /*0030*/  S2R R16, SR_TID.X ;  /* 0x0000000000107919 */ /* 0x000e6c0000002100 */
[----:B------:R-:W2:Y:S08]  /*0040*/  S2UR UR5, SR_CgaCtaId ;  /* 0x00000000000579c3 */ /* 0x000eb00000008800 */
[----:B------:R-:W3:Y:S01]  /*0050*/  LDC.64 R12, c[0x0][0x380] ;  /* 0x0000e000ff0c7b82 */ /* 0x000ee20000000a00 */
[----:B0-----:R-:W4:Y:S04]  /*0060*/  LDG.E R8, desc[UR6][R2.64] ;  /* 0x0000000602087981 */ /* 0x001f28000c1e1900 */
[----:B------:R-:W4:Y:S04]  /*0070*/  LDG.E R9, desc[UR6][R2.64+0x4] ;  /* 0x0000040602097981 */ /* 0x000f28000c1e1900 */
[----:B------:R-:W4:Y:S04]  /*0080*/  LDG.E R10, desc[UR6][R2.64+0x8] ;  /* 0x00000806020a7981 */ /* 0x000f28000c1e1900 */
[----:B------:R-:W4:Y:S04]  /*0090*/  LDG.E R11, desc[UR6][R2.64+0xc] ;  /* 0x00000c06020b7981 */ /* 0x000f28000c1e1900 */
[----:B------:R-:W5:Y:S04]  /*00a0*/  LDG.E R4, desc[UR6][R2.64+0x10] ;  /* 0x0000100602047981 */ /* 0x000f68000c1e1900 */
[----:B------:R-:W5:Y:S04]  /*00b0*/  LDG.E R5, desc[UR6][R2.64+0x14] ;  /* 0x0000140602057981 */ /* 0x000f68000c1e1900 */
[----:B------:R-:W5:Y:S04]  /*00c0*/  LDG.E R6, desc[UR6][R2.64+0x18] ;  /* 0x0000180602067981 */ /* 0x000f68000c1e1900 */
[----:B------:R-:W5:Y:S04]  /*00d0*/  LDG.E R7, desc[UR6][R2.64+0x1c] ;  /* 0x00001c0602077981 */ /* 0x000f68000c1e1900 */
[----:B------:R3:W5:Y:S01]  /*00e0*/  LDG.E R14, desc[UR6][R2.64+0x20] ;  /* 0x00002006020e7981 */ /* 0x000762000c1e1900 */
[C---:B-1----:R-:W-:Y:S01]  /*00f0*/  IMAD R15, R16.reuse, 0x14, RZ ;  /* 0x00000014100f7824 */ /* 0x042fe200078e02ff */
[C---:B------:R-:W-:Y:S01]  /*0100*/  ISETP.NE.AND P0, PT, R16.reuse, RZ, PT ;  /* 0x000000ff1000720c */ /* 0x040fe20003f05270 */
[----:B------:R-:W-:Y:S01]  /*0110*/  UMOV UR4, 0x400 ;  /* 0x0000040000047882 */ /* 0x000fe20000000000 */
[----:B------:R-:W-:Y:S01]  /*0120*/  ISETP.GE.U32.AND P1, PT, R16, 0x4, PT ;  /* 0x000000041000780c */ /* 0x000fe20003f26070 */
[----:B--2---:R-:W-:Y:S01]  /*0130*/  ULEA UR4, UR5, UR4, 0x18 ;  /* 0x0000000405047291 */ /* 0x004fe2000f8ec0ff */
[----:B------:R-:W-:-:S02]  /*0140*/  IADD3 R0, PT, PT, R15, -0xa, RZ ;  /* 0xfffffff60f007810 */ /* 0x000fc40007ffe0ff */
[C---:B------:R-:W-:Y:S02]  /*0150*/  IADD3 R16, PT, PT, R15.reuse, 0x14, RZ ;  /* 0x000000140f107810 */ /* 0x040fe40007ffe0ff */
[----:B------:R-:W-:Y:S01]  /*0160*/  SEL R27, R0, RZ, P0 ;  /* 0x000000ff001b7207 */ /* 0x000fe20000000000 */
[----:B---3--:R-:W-:Y:S01]  /*0170*/  IMAD.WIDE.U32 R2, R15, 0x4, R12 ;  /* 0x000000040f027825 */ /* 0x008fe200078e000c */
[----:B------:R-:W-:-:S03]  /*0180*/  SEL R29, R16, 0x5a, !P1 ;  /* 0x0000005a101d7807 */ /* 0x000fc60004800000 */
[--C-:B------:R-:W-:Y:S01]  /*0190*/  IMAD.WIDE R26, R27, 0x4, R12.reuse ;  /* 0x000000041b1a7825 */ /* 0x100fe200078e020c */
[----:B------:R-:W2:Y:S03]  /*01a0*/  LDG.E R24, desc[UR6][R2.64+0x4] ;  /* 0x0000040602187981 */ /* 0x000ea6000c1e1900 */
[----:B------:R-:W-:Y:S01]  /*01b0*/  IMAD.WIDE.U32 R28, R29, 0x4, R12 ;  /* 0x000000041d1c7825 */ /* 0x000fe200078e000c */
[----:B------:R-:W3:Y:S04]  /*01c0*/  LDG.E R18, desc[UR6][R26.64] ;  /* 0x000000061a127981 */ /* 0x000ee8000c1e1900 */
[----:B------:R-:W2:Y:S04]  /*01d0*/  LDG.E R15, desc[UR6][R26.64+0x4] ;  /* 0x000004061a0f7981 */ /* 0x000ea8000c1e1900 */
[----:B------:R0:W2:Y:S04]  /*01e0*/  LDG.E R21, desc[UR6][R26.64+0x8] ;  /* 0x000008061a157981 */ /* 0x0000a8000c1e1900 */
[----:B------:R-:W2:Y:S04]  /*01f0*/  LDG.E R17, desc[UR6][R28.64] ;  /* 0x000000061c117981 */ /* 0x000ea8000c1e1900 */
[----:B------:R-:W2:Y:S04]  /*0200*/  LDG.E R0, desc[UR6][R28.64+0x4] ;  /* 0x000004061c007981 */ /* 0x000ea8000c1e1900 */
[----:B------:R1:W2:Y:S04]  /*0210*/  LDG.E R12, desc[UR6][R28.64+0x8] ;  /* 0x000008061c0c7981 */ /* 0x0002a8000c1e1900 */
[----:B------:R-:W2:Y:S04]  /*0220*/  LDG.E R16, desc[UR6][R2.64+0x8] ;  /* 0x0000080602107981 */ /* 0x000ea8000c1e1900 */
[----:B----4-:R-:W-:Y:S04]  /*0230*/  STS.128 [UR4], R8 ;  /* 0x00000008ff007988 */ /* 0x010fe80008000c04 */
[----:B-----5:R-:W-:Y:S04]  /*0240*/  STS.128 [UR4+0x10], R4 ;  /* 0x00001004ff007988 */ /* 0x020fe80008000c04 */
[----:B------:R4:W-:Y:S01]  /*0250*/  STS [UR4+0x20], R14 ;  /* 0x0000200eff007988 */ /* 0x0009e20008000804 */
[----:B------:R-:W-:Y:S06]  /*0260*/  BAR.SYNC.DEFER_BLOCKING 0x0 ;  /* 0x0000000000007b1d */ /* 0x000fec0000010000 */
[----:B----4-:R-:W4:Y:S04]  /*0270*/  LDG.E R14, desc[UR6][R2.64] ;  /* 0x00000006020e7981 */ /* 0x010f28000c1e1900 */
[----:B------:R-:W5:Y:S04]  /*0280*/  LDG.E R20, desc[UR6][R2.64+0x28] ;  /* 0x0000280602147981 */ /* 0x000f68000c1e1900 */
[----:B------:R-:W2:Y:S04]  /*0290*/  LDG.E R19, desc[UR6][R2.64+0x4] ;  /* 0x0000040602137981 */ /* 0x000ea8000c1e1900 */
[----:B------:R-:W1:Y:S04]  /*02a0*/  LDG.E R23, desc[UR6][R2.64+0x2c] ;  /* 0x00002c0602177981 */ /* 0x000e68000c1e1900 */
[----:B------:R-:W2:Y:S04]  /*02b0*/  LDG.E R13, desc[UR6][R2.64+0x8] ;  /* 0x00000806020d7981 */ /* 0x000ea8000c1e1900 */
[----:B------:R-:W4:Y:S04]  /*02c0*/  LDS.128 R8, [UR4] ;  /* 0x00000004ff087984 */ /* 0x000f280008000c00 */
[----:B------:R-:W5:Y:S01]  /*02d0*/  LDS.128 R4, [UR4+0x10] ;  /* 0x00001004ff047984 */ /* 0x000f620008000c00 */
[----:B----4-:R-:W-:-:S04]  /*02e0*/  IMAD R25, R14, R11, RZ ;  /* 0x0000000b0e197224 */ /* 0x010fc800078e02ff */
[----:B---3--:R-:W-:-:S04]  /*02f0*/  IMAD R25, R18, R8, R25 ;  /* 0x0000000812197224 */ /* 0x008fc800078e0219 */
[----:B-----5:R-:W-:-:S04]  /*0300*/  IMAD R22, R20, R6, R25 ;  /* 0x0000000614167224 */ /* 0x020fc800078e0219 */
[--C-:B------:R-:W-:Y:S02]  /*0310*/  IMAD R25, R18, R9, R22.reuse ;  /* 0x0000000912197224 */ /* 0x100fe400078e0216 */
[----:B--2---:R-:W-:Y:S02]  /*0320*/  IMAD R18, R19, R11, RZ ;  /* 0x0000000b13127224 */ /* 0x004fe400078e02ff */
[----:B------:R-:W-:Y:S02]  /*0330*/  IMAD R25, R14, R4, R25 ;  /* 0x000000040e197224 */ /* 0x000fe400078e0219 */
[C---:B------:R-:W-:Y:S02]  /*0340*/  IMAD R22, R15.reuse, R9, R22 ;  /* 0x000000090f167224 */ /* 0x040fe400078e0216 */
[----:B------:R-:W-:Y:S02]  /*0350*/  IMAD R25, R20, R7, R25 ;  /* 0x0000000714197224 */ /* 0x000fe400078e0219 */
[----:B------:R-:W-:-:S02]  /*0360*/  IMAD R20, R15, R8, R18 ;  /* 0x000000080f147224 */ /* 0x000fc400078e0212 */
[----:B------:R-:W2:Y:S01]  /*0370*/  LDG.E R18, desc[UR6][R2.64+0x30] ;  /* 0x0000300602127981 */ /* 0x000ea2000c1e1900 */
[----:B0-----:R-:W-:Y:S02]  /*0380*/  IMAD R26, R15, R10, R25 ;  /* 0x0000000a0f1a7224 */ /* 0x001fe400078e0219 */
[----:B-1----:R-:W-:Y:S01]  /*0390*/  IMAD R28, R6, R23, R20 ;  /* 0x00000017061c7224 */ /* 0x002fe200078e0214 */
[----:B------:R-:W3:Y:S01]  /*03a0*/  LDG.E R15, desc[UR6][R2.64+0xc] ;  /* 0x00000c06020f7981 */ /* 0x000ee2000c1e1900 */
[----:B------:R-:W-:-:S04]  /*03b0*/  IMAD R20, R19, R4, R22 ;  /* 0x0000000413147224 */ /* 0x000fc800078e0216 */
[----:B------:R-:W-:Y:S02]  /*03c0*/  IMAD R25, R23, R7, R20 ;  /* 0x0000000717197224 */ /* 0x000fe400078e0214 */
[----:B------:R-:W4:Y:S01]  /*03d0*/  LDG.E R20, desc[UR6][R2.64+0x34] ;  /* 0x0000340602147981 */ /* 0x000f22000c1e1900 */
[----:B------:R-:W-:Y:S02]  /*03e0*/  IMAD R27, R13, R11, RZ ;  /* 0x0000000b0d1b7224 */ /* 0x000fe400078e02ff */
[C---:B------:R-:W-:Y:S02]  /*03f0*/  IMAD R22, R21.reuse, R9, R28 ;  /* 0x0000000915167224 */ /* 0x040fe400078e021c */
[C---:B------:R-:W-:Y:S01]  /*0400*/  IMAD R25, R21.reuse, R10, R25 ;  /* 0x0000000a15197224 */ /* 0x040fe200078e0219 */
[----:B------:R-:W5:Y:S01]  /*0410*/  LDG.E R9, desc[UR6][R2.64+0x3c] ;  /* 0x00003c0602097981 */ /* 0x000f62000c1e1900 */
[----:B------:R-:W-:-:S03]  /*0420*/  IMAD R27, R21, R8, R27 ;  /* 0x00000008151b7224 */ /* 0x000fc600078e021b */
[----:B------:R-:W5:Y:S04]  /*0430*/  LDG.E R21, desc[UR6][R2.64+0x10] ;  /* 0x0000100602157981 */ /* 0x000f68000c1e1900 */
[----:B------:R-:W5:Y:S04]  /*0440*/  LDG.E R8, desc[UR6][R2.64+0x38] ;  /* 0x0000380602087981 */ /* 0x000f68000c1e1900 */
[----:B------:R-:W0:Y:S01]  /*0450*/  LDS R10, [UR4+0x20] ;  /* 0x00002004ff0a7984 */ /* 0x000e220008000800 */
[----:B------:R-:W-:Y:S02]  /*0460*/  IMAD R24, R24, R5, R26 ;  /* 0x0000000518187224 */ /* 0x000fe400078e021a */
[----:B------:R-:W-:-:S02]  /*0470*/  IMAD R22, R13, R4, R22 ;  /* 0x000000040d167224 */ /* 0x000fc400078e0216 */
[----:B------:R-:W-:Y:S02]  /*0480*/  IMAD R25, R16, R5, R25 ;  /* 0x0000000510197224 */ /* 0x000fe400078e0219 */
[----:B0-----:R-:W-:Y:S02]  /*0490*/  IMAD R29, R23, R10, R24 ;  /* 0x0000000a171d7224 */ /* 0x001fe400078e0218 */
[----:B------:R-:W5:Y:S04]  /*04a0*/  LDG.E R23, desc[UR6][R2.64+0x14] ;  /* 0x0000140602177981 */ /* 0x000f68000c1e1900 */
[----:B------:R0:W-:Y:S01]  /*04b0*/  STG.E desc[UR6][R2.64], R29 ;  /* 0x0000001d02007986 */ /* 0x0001e2000c101906 */
[----:B--2---:R-:W-:-:S04]  /*04c0*/  IMAD R27, R6, R18, R27 ;  /* 0x00000012061b7224 */ /* 0x004fc800078e021b */
[----:B---3--:R-:W-:Y:S02]  /*04d0*/  IMAD R24, R15, R4, R27 ;  /* 0x000000040f187224 */ /* 0x008fe400078e021b */
[-C--:B------:R-:W-:Y:S02]  /*04e0*/  IMAD R27, R18, R7.reuse, R22 ;  /* 0x00000007121b7224 */ /* 0x080fe400078e0216 */
[----:B------:R-:W-:Y:S02]  /*04f0*/  IMAD R16, R10, R18, R25 ;  /* 0x000000120a107224 */ /* 0x000fe400078e0219 */
[----:B------:R-:W2:Y:S01]  /*0500*/  LDG.E R25, desc[UR6][R2.64+0x18] ;  /* 0x0000180602197981 */ /* 0x000ea2000c1e1900 */
[----:B----4-:R-:W-:Y:S02]  /*0510*/  IMAD R24, R20, R7, R24 ;  /* 0x0000000714187224 */ /* 0x010fe400078e0218 */
[-C--:B------:R-:W-:Y:S01]  /*0520*/  IMAD R26, R10, R20.reuse, R27 ;  /* 0x000000140a1a7224 */ /* 0x080fe200078e021b */
[----:B------:R-:W3:Y:S01]  /*0530*/  LDG.E R18, desc[UR6][R2.64+0x40] ;  /* 0x0000400602127981 */ /* 0x000ee2000c1e1900 */
[----:B------:R-:W-:-:S03]  /*0540*/  IMAD R20, R6, R20, RZ ;  /* 0x0000001406147224 */ /* 0x000fc600078e02ff */
[----:B------:R-:W4:Y:S01]  /*0550*/  LDG.E R27, desc[UR6][R2.64+0x1c] ;  /* 0x00001c06021b7981 */ /* 0x000f22000c1e1900 */
[----:B------:R-:W-:-:S04]  /*0560*/  IMAD R20, R15, R11, R20 ;  /* 0x0000000b0f147224 */ /* 0x000fc800078e0214 */
[----:B-----5:R-:W-:-:S04]  /*0570*/  IMAD R20, R21, R4, R20 ;  /* 0x0000000415147224 */ /* 0x020fc800078e0214 */
[----:B------:R-:W-:Y:S02]  /*0580*/  IMAD R22, R8, R7, R20 ;  /* 0x0000000708167224 */ /* 0x000fe400078e0214 */
[----:B------:R-:W5:Y:S01]  /*0590*/  LDG.E R20, desc[UR6][R2.64+0x44] ;  /* 0x0000440602147981 */ /* 0x000f62000c1e1900 */
[CC--:B------:R-:W-:Y:S02]  /*05a0*/  IMAD R28, R10.reuse, R8.reuse, R24 ;  /* 0x000000080a1c7224 */ /* 0x0c0fe400078e0218 */
[----:B0-----:R-:W-:Y:S01]  /*05b0*/  IMAD R29, R10, R9, R22 ;  /* 0x000000090a1d7224 */ /* 0x001fe200078e0216 */
[----:B------:R-:W5:Y:S04]  /*05c0*/  LDG.E R24, desc[UR6][R2.64+0x48] ;  /* 0x0000480602187981 */ /* 0x000f68000c1e1900 */
[----:B------:R0:W-:Y:S04]  /*05d0*/  STG.E desc[UR6][R2.64+0x10], R29 ;  /* 0x0000101d02007986 */ /* 0x0001e8000c101906 */
[----:B------:R1:W-:Y:S04]  /*05e0*/  STG.E desc[UR6][R2.64+0x4], R16 ;  /* 0x0000041002007986 */ /* 0x0003e8000c101906 */
[----:B------:R-:W5:Y:S04]  /*05f0*/  LDG.E R22, desc[UR6][R2.64+0x4c] ;  /* 0x00004c0602167981 */ /* 0x000f68000c1e1900 */
[----:B0-----:R-:W5:Y:S04]  /*0600*/  LDG.E R29, desc[UR6][R2.64+0x20] ;  /* 0x00002006021d7981 */ /* 0x001f68000c1e1900 */
[----:B-1----:R-:W5:Y:S01]  /*0610*/  LDG.E R16, desc[UR6][R2.64+0x24] ;  /* 0x0000240602107981 */ /* 0x002f62000c1e1900 */
[----:B------:R-:W-:-:S03]  /*0620*/  IMAD R8, R6, R8, RZ ;  /* 0x0000000806087224 */ /* 0x000fc600078e02ff */
[----:B------:R0:W-:Y:S01]  /*0630*/  STG.E desc[UR6][R2.64+0x8], R26 ;  /* 0x0000081a02007986 */ /* 0x0001e2000c101906 */
[----:B------:R-:W-:Y:S02]  /*0640*/  IMAD R8, R21, R11, R8 ;  /* 0x0000000b15087224 */ /* 0x000fe400078e0208 */
[----:B0-----:R-:W-:Y:S02]  /*0650*/  IMAD R26, R6, R9, RZ ;  /* 0x00000009061a7224 */ /* 0x001fe400078e02ff */
[CC--:B------:R-:W-:Y:S02]  /*0660*/  IMAD R8, R23.reuse, R4.reuse, R8 ;  /* 0x0000000417087224 */ /* 0x0c0fe400078e0208 */
[----:B------:R-:W-:Y:S02]  /*0670*/  IMAD R26, R23, R11, R26 ;  /* 0x0000000b171a7224 */ /* 0x000fe400078e021a */
[----:B------:R-:W-:Y:S01]  /*0680*/  IMAD R8, R9, R7, R8 ;  /* 0x0000000709087224 */ /* 0x000fe200078e0208 */
[----:B------:R0:W-:Y:S01]  /*0690*/  STG.E desc[UR6][R2.64+0xc], R28 ;  /* 0x00000c1c02007986 */ /* 0x0001e2000c101906 */
[----:B--2---:R-:W-:-:S04]  /*06a0*/  IMAD R26, R25, R4, R26 ;  /* 0x00000004191a7224 */ /* 0x004fc800078e021a */
[----:B---3--:R-:W-:Y:S02]  /*06b0*/  IMAD R26, R18, R7, R26 ;  /* 0x00000007121a7224 */ /* 0x008fe400078e021a */
[-C--:B------:R-:W-:Y:S02]  /*06c0*/  IMAD R9, R10, R18.reuse, R8 ;  /* 0x000000120a097224 */ /* 0x080fe400078e0208 */
[----:B------:R-:W-:-:S04]  /*06d0*/  IMAD R18, R6, R18, RZ ;  /* 0x0000001206127224 */ /* 0x000fc800078e02ff */
[----:B------:R-:W-:-:S04]  /*06e0*/  IMAD R18, R25, R11, R18 ;  /* 0x0000000b19127224 */ /* 0x000fc800078e0212 */
[C---:B----4-:R-:W-:Y:S02]  /*06f0*/  IMAD R8, R27.reuse, R4, R18 ;  /* 0x000000041b087224 */ /* 0x050fe400078e0212 */
[-C--:B-----5:R-:W-:Y:S02]  /*0700*/  IMAD R26, R10, R20.reuse, R26 ;  /* 0x000000140a1a7224 */ /* 0x0a0fe400078e021a */
[----:B------:R-:W-:Y:S02]  /*0710*/  IMAD R8, R20, R7, R8 ;  /* 0x0000000714087224 */ /* 0x000fe400078e0208 */
[C---:B------:R-:W-:Y:S02]  /*0720*/  IMAD R20, R6.reuse, R20, RZ ;  /* 0x0000001406147224 */ /* 0x040fe400078e02ff */
[----:B------:R-:W-:Y:S02]  /*0730*/  IMAD R6, R6, R24, RZ ;  /* 0x0000001806067224 */ /* 0x000fe400078e02ff */
[----:B------:R-:W-:-:S02]  /*0740*/  IMAD R20, R27, R11, R20 ;  /* 0x0000000b1b147224 */ /* 0x000fc400078e0214 */
[----:B------:R-:W-:-:S04]  /*0750*/  IMAD R11, R29, R11, R6 ;  /* 0x0000000b1d0b7224 */ /* 0x000fc800078e0206 */
[-C--:B------:R-:W-:Y:S02]  /*0760*/  IMAD R11, R16, R4.reuse, R11 ;  /* 0x00000004100b7224 */ /* 0x080fe400078e020b */
[----:B------:R-:W-:Y:S02]  /*0770*/  IMAD R20, R29, R4, R20 ;  /* 0x000000041d147224 */ /* 0x000fe400078e0214 */
[-C--:B------:R-:W-:Y:S02]  /*0780*/  IMAD R11, R22, R7.reuse, R11 ;  /* 0x00000007160b7224 */ /* 0x080fe400078e020b */
[----:B------:R-:W-:Y:S02]  /*0790*/  IMAD R7, R24, R7, R20 ;  /* 0x0000000718077224 */ /* 0x000fe400078e0214 */
[----:B------:R-:W-:Y:S02]  /*07a0*/  IMAD R11, R16, R5, R11 ;  /* 0x00000005100b7224 */ /* 0x000fe400078e020b */
[----:B------:R-:W-:-:S02]  /*07b0*/  IMAD R5, R10, R24, R8 ;  /* 0x000000180a057224 */ /* 0x000fc400078e0208 */
[CC--:B------:R-:W-:Y:S02]  /*07c0*/  IMAD R7, R10.reuse, R22.reuse, R7 ;  /* 0x000000160a077224 */ /* 0x0c0fe400078e0207 */
[----:B------:R-:W-:Y:S01]  /*07d0*/  IMAD R11, R10, R22, R11 ;  /* 0x000000160a0b7224 */ /* 0x000fe200078e020b */
[----:B------:R-:W-:Y:S04]  /*07e0*/  STG.E desc[UR6][R2.64+0x14], R9 ;  /* 0x0000140902007986 */ /* 0x000fe8000c101906 */
[----:B------:R-:W-:Y:S04]  /*07f0*/  STG.E desc[UR6][R2.64+0x18], R26 ;  /* 0x0000181a02007986 */ /* 0x000fe8000c101906 */
[----:B------:R-:W-:Y:S04]  /*0800*/  STG.E desc[UR6][R2.64+0x1c], R5 ;  /* 0x00001c0502007986 */ /* 0x000fe8000c101906 */
[----:B------:R-:W-:Y:S04]  /*0810*/  STG.E desc[UR6][R2.64+0x20], R7 ;  /* 0x0000200702007986 */ /* 0x000fe8000c101906 */
[----:B------:R-:W-:Y:S01]  /*0820*/  STG.E desc[UR6][R2.64+0x24], R11 ;  /* 0x0000240b02007986 */ /* 0x000fe2000c101906 */
[----:B------:R-:W-:Y:S06]  /*0830*/  BAR.SYNC.DEFER_BLOCKING 0x0 ;  /* 0x0000000000007b1d */ /* 0x000fec0000010000 */
[----:B0-----:R-:W2:Y:S04]  /*0840*/  LDG.E R28, desc[UR6][R2.64+0x28] ;  /* 0x00002806021c7981 */ /* 0x001ea8000c1e1900 */
[----:B------:R-:W3:Y:S04]  /*0850*/  LDG.E R24, desc[UR6][R2.64+0x2c] ;  /* 0x00002c0602187981 */ /* 0x000ee8000c1e1900 */
[----:B------:R-:W4:Y:S04]  /*0860*/  LDG.E R20, desc[UR6][R2.64+0x30] ;  /* 0x0000300602147981 */ /* 0x000f28000c1e1900 */
[----:B------:R-:W5:Y:S04]  /*0870*/  LDG.E R18, desc[UR6][R2.64+0x34] ;  /* 0x0000340602127981 */ /* 0x000f68000c1e1900 */
[----:B------:R-:W0:Y:S04]  /*0880*/  LDS.128 R4, [UR4] ;  /* 0x00000004ff047984 */ /* 0x000e280008000c00 */
[----:B------:R-:W1:Y:S01]  /*0890*/  LDS.128 R8, [UR4+0x10] ;  /* 0x00001004ff087984 */ /* 0x000e620008000c00 */
[----:B0-----:R-:W-:-:S04]  /*08a0*/  IMAD R22, R14, R4, RZ ;  /* 0x000000040e167224 */ /* 0x001fc800078e02ff */
[----:B--2---:R-:W-:-:S04]  /*08b0*/  IMAD R26, R28, R7, R22 ;  /* 0x000000071c1a7224 */ /* 0x004fc800078e0216 */
[----:B-1----:R-:W-:-:S04]  /*08c0*/  IMAD R26, R17, R10, R26 ;  /* 0x0000000a111a7224 */ /* 0x002fc800078e021a */
[----:B------:R-:W-:-:S04]  /*08d0*/  IMAD R26, R14, R5, R26 ;  /* 0x000000050e1a7224 */ /* 0x000fc800078e021a */
[----:B------:R-:W-:Y:S02]  /*08e0*/  IMAD R28, R28, R8, R26 ;  /* 0x000000081c1c7224 */ /* 0x000fe400078e021a */
[----:B------:R-:W0:Y:S02]  /*08f0*/  LDS R26, [UR4+0x20] ;  /* 0x00002004ff1a7984 */ /* 0x000e240008000800 */
[----:B------:R-:W-:-:S04]  /*0900*/  IMAD R28, R17, R11, R28 ;  /* 0x0000000b111c7224 */ /* 0x000fc800078e021c */
[----:B------:R-:W-:-:S04]  /*0910*/  IMAD R28, R19, R6, R28 ;  /* 0x00000006131c7224 */ /* 0x000fc800078e021c */
[----:B---3--:R-:W-:-:S04]  /*0920*/  IMAD R14, R24, R9, R28 ;  /* 0x00000009180e7224 */ /* 0x008fc800078e021c */
[----:B0-----:R-:W-:-:S04]  /*0930*/  IMAD R14, R0, R26, R14 ;  /* 0x0000001a000e7224 */ /* 0x001fc800078e020e */
[----:B------:R-:W-:-:S04]  /*0940*/  IMAD R22, R14, R7, R22 ;  /* 0x000000070e167224 */ /* 0x000fc800078e0216 */
[----:B------:R-:W-:-:S04]  /*0950*/  IMAD R22, R17, R10, R22 ;  /* 0x0000000a11167224 */ /* 0x000fc800078e0216 */
[----:B------:R-:W-:-:S04]  /*0960*/  IMAD R17, R19, R5, R22 ;  /* 0x0000000513117224 */ /* 0x000fc800078e0216 */
[----:B------:R-:W-:-:S04]  /*0970*/  IMAD R17, R24, R8, R17 ;  /* 0x0000000818117224 */ /* 0x000fc800078e0211 */
[----:B------:R-:W-:-:S04]  /*0980*/  IMAD R17, R0, R11, R17 ;  /* 0x0000000b00117224 */ /* 0x000fc800078e0211 */
[----:B------:R-:W-:-:S04]  /*0990*/  IMAD R17, R13, R6, R17 ;  /* 0x000000060d117224 */ /* 0x000fc800078e0211 */
[----:B----4-:R-:W-:-:S04]  /*09a0*/  IMAD R17, R20, R9, R17 ;  /* 0x0000000914117224 */ /* 0x010fc800078e0211 */
[----:B------:R-:W-:-:S04]  /*09b0*/  IMAD R17, R12, R26, R17 ;  /* 0x0000001a0c117224 */ /* 0x000fc800078e0211 */
[----:B------:R-:W-:-:S04]  /*09c0*/  IMAD R22, R17, R7, RZ ;  /* 0x0000000711167224 */ /* 0x000fc800078e02ff */
[----:B------:R-:W-:Y:S02]  /*09d0*/  IMAD R22, R19, R4, R22 ;  /* 0x0000000413167224 */ /* 0x000fe400078e0216 */
[----:B------:R-:W2:Y:S02]  /*09e0*/  LDG.E R19, desc[UR6][R2.64+0x38] ;  /* 0x0000380602137981 */ /* 0x000ea4000c1e1900 */
[----:B------:R-:W-:Y:S02]  /*09f0*/  IMAD R22, R0, R10, R22 ;  /* 0x0000000a00167224 */ /* 0x000fe400078e0216 */
[----:B------:R-:W3:Y:S02]  /*0a00*/  LDG.E R0, desc[UR6][R2.64+0x3c] ;  /* 0x00003c0602007981 */ /* 0x000ee4000c1e1900 */
[----:B------:R-:W-:-:S04]  /*0a10*/  IMAD R22, R13, R5, R22 ;  /* 0x000000050d167224 */ /* 0x000fc800078e0216 */
[----:B------:R-:W-:Y:S02]  /*0a20*/  IMAD R22, R20, R8, R22 ;  /* 0x0000000814167224 */ /* 0x000fe400078e0216 */
[----:B------:R-:W4:Y:S02]  /*0a30*/  LDG.E R20, desc[UR6][R2.64+0x40] ;  /* 0x0000400602147981 */ /* 0x000f24000c1e1900 */
[----:B------:R-:W-:-:S04]  /*0a40*/  IMAD R22, R12, R11, R22 ;  /* 0x0000000b0c167224 */ /* 0x000fc800078e0216 */
[----:B------:R-:W-:-:S04]  /*0a50*/  IMAD R11, R15, R6, R22 ;  /* 0x000000060f0b7224 */ /* 0x000fc800078e0216 */
[----:B-----5:R-:W-:-:S04]  /*0a60*/  IMAD R11, R18, R9, R11 ;  /* 0x00000009120b7224 */ /* 0x020fc800078e020b */
[----:B------:R-:W-:-:S04]  /*0a70*/  IMAD R22, R11, R7, RZ ;  /* 0x000000070b167224 */ /* 0x000fc800078e02ff */
[----:B------:R-:W-:Y:S02]  /*0a80*/  IMAD R22, R13, R4, R22 ;  /* 0x000000040d167224 */ /* 0x000fe400078e0216 */
[----:B------:R-:W5:Y:S02]  /*0a90*/  LDG.E R13, desc[UR6][R2.64+0x44] ;  /* 0x00004406020d7981 */ /* 0x000f64000c1e1900 */
[----:B------:R-:W-:Y:S02]  /*0aa0*/  IMAD R22, R12, R10, R22 ;  /* 0x0000000a0c167224 */ /* 0x000fe400078e0216 */
[----:B------:R-:W5:Y:S04]  /*0ab0*/  LDG.E R12, desc[UR6][R2.64+0x48] ;  /* 0x00004806020c7981 */ /* 0x000f68000c1e1900 */
[----:B------:R-:W5:Y:S01]  /*0ac0*/  LDG.E R10, desc[UR6][R2.64+0x4c] ;  /* 0x00004c06020a7981 */ /* 0x000f62000c1e1900 */
[----:B------:R-:W-:-:S04]  /*0ad0*/  IMAD R22, R15, R5, R22 ;  /* 0x000000050f167224 */ /* 0x000fc800078e0216 */
[----:B------:R-:W-:-:S04]  /*0ae0*/  IMAD R22, R18, R8, R22 ;  /* 0x0000000812167224 */ /* 0x000fc800078e0216 */
[----:B------:R-:W-:Y:S01]  /*0af0*/  IMAD R18, R21, R6, R22 ;  /* 0x0000000615127224 */ /* 0x000fe200078e0216 */
[----:B------:R-:W-:Y:S04]  /*0b00*/  STG.E desc[UR6][R2.64+0x28], R14 ;  /* 0x0000280e02007986 */ /* 0x000fe8000c101906 */
[----:B------:R-:W-:Y:S04]  /*0b10*/  STG.E desc[UR6][R2.64+0x2c], R17 ;  /* 0x00002c1102007986 */ /* 0x000fe8000c101906 */
[----:B------:R-:W-:Y:S01]  /*0b20*/  STG.E desc[UR6][R2.64+0x30], R11 ;  /* 0x0000300b02007986 */ /* 0x000fe2000c101906 */
[----:B--2---:R-:W-:-:S04]  /*0b30*/  IMAD R18, R19, R9, R18 ;  /* 0x0000000913127224 */ /* 0x004fc800078e0212 */
[----:B------:R-:W-:-:S04]  /*0b40*/  IMAD R22, R18, R7, RZ ;  /* 0x0000000712167224 */ /* 0x000fc800078e02ff */
[----:B------:R-:W-:-:S04]  /*0b50*/  IMAD R22, R15, R4, R22 ;  /* 0x000000040f167224 */ /* 0x000fc800078e0216 */
[----:B------:R-:W-:-:S04]  /*0b60*/  IMAD R22, R21, R5, R22 ;  /* 0x0000000515167224 */ /* 0x000fc800078e0216 */
[----:B------:R-:W-:-:S04]  /*0b70*/  IMAD R22, R19, R8, R22 ;  /* 0x0000000813167224 */ /* 0x000fc800078e0216 */
[----:B------:R-:W-:-:S04]  /*0b80*/  IMAD R15, R23, R6, R22 ;  /* 0x00000006170f7224 */ /* 0x000fc800078e0216 */
[----:B---3--:R-:W-:-:S04]  /*0b90*/  IMAD R15, R0, R9, R15 ;  /* 0x00000009000f7224 */ /* 0x008fc800078e020f */
[----:B------:R-:W-:-:S04]  /*0ba0*/  IMAD R19, R15, R7, RZ ;  /* 0x000000070f137224 */ /* 0x000fc800078e02ff */
[----:B------:R-:W-:-:S04]  /*0bb0*/  IMAD R22, R21, R4, R19 ;  /* 0x0000000415167224 */ /* 0x000fc800078e0213 */
[----:B------:R-:W-:-:S04]  /*0bc0*/  IMAD R19, R23, R5, R22 ;  /* 0x0000000517137224 */ /* 0x000fc800078e0216 */
[----:B------:R-:W-:-:S04]  /*0bd0*/  IMAD R19, R0, R8, R19 ;  /* 0x0000000800137224 */ /* 0x000fc800078e0213 */
[----:B------:R-:W-:-:S04]  /*0be0*/  IMAD R0, R25, R6, R19 ;  /* 0x0000000619007224 */ /* 0x000fc800078e0213 */
[----:B----4-:R-:W-:-:S04]  /*0bf0*/  IMAD R0, R20, R9, R0 ;  /* 0x0000000914007224 */ /* 0x010fc800078e0200 */
[----:B------:R-:W-:-:S04]  /*0c00*/  IMAD R19, R0, R7, RZ ;  /* 0x0000000700137224 */ /* 0x000fc800078e02ff */
[----:B------:R-:W-:-:S04]  /*0c10*/  IMAD R22, R23, R4, R19 ;  /* 0x0000000417167224 */ /* 0x000fc800078e0213 */
[----:B------:R-:W-:-:S04]  /*0c20*/  IMAD R19, R25, R5, R22 ;  /* 0x0000000519137224 */ /* 0x000fc800078e0216 */
[----:B------:R-:W-:-:S04]  /*0c30*/  IMAD R19, R20, R8, R19 ;  /* 0x0000000814137224 */ /* 0x000fc800078e0213 */
[----:B------:R-:W-:-:S04]  /*0c40*/  IMAD R20, R27, R6, R19 ;  /* 0x000000061b147224 */ /* 0x000fc800078e0213 */
[----:B-----5:R-:W-:-:S04]  /*0c50*/  IMAD R19, R13, R9, R20 ;  /* 0x000000090d137224 */ /* 0x020fc800078e0214 */
[----:B------:R-:W-:-:S04]  /*0c60*/  IMAD R20, R19, R7, RZ ;  /* 0x0000000713147224 */ /* 0x000fc800078e02ff */
[----:B------:R-:W-:-:S04]  /*0c70*/  IMAD R20, R25, R4, R20 ;  /* 0x0000000419147224 */ /* 0x000fc800078e0214 */
[----:B------:R-:W-:-:S04]  /*0c80*/  IMAD R20, R27, R5, R20 ;  /* 0x000000051b147224 */ /* 0x000fc800078e0214 */
[----:B------:R-:W-:-:S04]  /*0c90*/  IMAD R20, R13, R8, R20 ;  /* 0x000000080d147224 */ /* 0x000fc800078e0214 */
[----:B------:R-:W-:-:S04]  /*0ca0*/  IMAD R13, R29, R6, R20 ;  /* 0x000000061d0d7224 */ /* 0x000fc800078e0214 */
[----:B------:R-:W-:-:S04]  /*0cb0*/  IMAD R13, R12, R9, R13 ;  /* 0x000000090c0d7224 */ /* 0x000fc800078e020d */
        /* <DEDUP_REMOVED lines=11> */
[----:B------:R-:W-:Y:S01]  /*0d70*/  IMAD R7, R10, R9, R7 ;  /* 0x000000090a077224 */ /* 0x000fe200078e0207 */
[----:B------:R-:W-:Y:S04]  /*0d80*/  STG.E desc[UR6][R2.64+0x34], R18 ;  /* 0x0000341202007986 */ /* 0x000fe8000c101906 */
[----:B------:R-:W-:Y:S04]  /*0d90*/  STG.E desc[UR6][R2.64+0x38], R15 ;  /* 0x0000380f02007986 */ /* 0x000fe8000c101906 */
[----:B------:R-:W-:Y:S04]  /*0da0*/  STG.E desc[UR6][R2.64+0x3c], R0 ;  /* 0x00003c0002007986 */ /* 0x000fe8000c101906 */
[----:B------:R-:W-:Y:S04]  /*0db0*/  STG.E desc[UR6][R2.64+0x40], R19 ;  /* 0x0000401302007986 */ /* 0x000fe8000c101906 */
[----:B------:R-:W-:Y:S04]  /*0dc0*/  STG.E desc[UR6][R2.64+0x44], R13 ;  /* 0x0000440d02007986 */ /* 0x000fe8000c101906 */
[----:B------:R-:W-:Y:S04]  /*0dd0*/  STG.E desc[UR6][R2.64+0x48], R21 ;  /* 0x0000481502007986 */ /* 0x000fe8000c101906 */
[----:B------:R-:W-:Y:S01]  /*0de0*/  STG.E desc[UR6][R2.64+0x4c], R7 ;  /* 0x00004c0702007986 */ /* 0x000fe2000c101906 */
[----:B------:R-:W-:Y:S05]  /*0df0*/  EXIT ;  /* 0x000000000000794d */ /* 0x000fea0003800000 */
.L_x_0:
[----:B------:R-:W-:-:S00]  /*0e00*/  BRA `(.L_x_0) ;  /* 0xfffffffc00fc7947 */ /* 0x000fc0000383ffff */
[----:B------:R-:W-:-:S00]  /*0e10*/  NOP ;  /* 0x0000000000007918 */ /* 0x000fc00000000000 */
        /* <DEDUP_REMOVED lines=14> */
.L_x_1:


//--------------------- .nv.shared._Z17convolutionKernelPiS_ --------------------------
	.section	.nv.shared._Z17convolutionKernelPiS_,"aw",@nobits
	.sectionflags	@""
	.align	4
.nv.shared._Z17convolutionKernelPiS_:
	.zero		1060


//--------------------- .nv.shared.reserved.0     --------------------------
	.section	.nv.shared.reserved.0,"aw",@nobits
	.weak		__nv_reservedSMEM_offset_0_alias
	.size		__nv_reservedSMEM_offset_0_alias, 0, 64
	.other		__nv_reservedSMEM_offset_0_alias,@"STO_CUDA_RESERVED_SHARED STV_DEFAULT"
__nv_reservedSMEM_offset_0_alias:
	.zero		0
	.zero		64


//--------------------- .nv.constant0._Z17convolutionKernelPiS_ --------------------------
	.section	.nv.constant0._Z17convolutionKernelPiS_,"a",@progbits
	.sectionflags	@""
	.align	4
.nv.constant0._Z17convolutionKernelPiS_:
	.zero		912


//--------------------- SYMBOLS --------------------------

	.type		.nv.reservedSmem.offset0,@object
	.size		.nv.reservedSmem.offset0,0x4
	.type		.nv.reservedSmem.cap,@object
	.size		.nv.reservedSmem.cap,0x4
